//
// Generated by NVIDIA NVVM Compiler
//
// Compiler Build ID: CL-36424714
// Cuda compilation tools, release 13.0, V13.0.88
// Based on NVVM 20.0.0
//

.version 9.0
.target sm_100
.address_size 64

	// .globl	_Z16leakyrelu_kernelv

.visible .entry _Z16leakyrelu_kernelv()
{


	ret;

}


// ===== COMPILED SASS (sm_100) =====

	.target	sm_100

	.elftype	@"ET_EXEC"


//--------------------- .note.nv.tkinfo           --------------------------
	.section	.note.nv.tkinfo,"",@"SHT_NOTE"
	.sectionflags	@"SHF_NOTE_NV_TKINFO"
	.tkinfo
        /*0018*/ 	.word	0x00000002
        /*0030*/ 	.string	""
        /*0030*/ 	.string	"ptxas"
        /*0030*/ 	.string	"Cuda compilation tools, release 13.0, V13.0.88"
        /*0030*/ 	.string	"Build cuda_13.0.r13.0/compiler.36424714_0"
        /*0030*/ 	.string	"-arch sm_100 -m 64 "



//--------------------- .note.nv.cuinfo           --------------------------
	.section	.note.nv.cuinfo,"",@"SHT_NOTE"
	.sectionflags	@"SHF_NOTE_NV_CUINFO"
        /*0018*/ 	.short	0x0002
        /*001a*/ 	.short	0x0064
        /*001c*/ 	.short	0x0082
	.zero		2


//--------------------- .nv.info                  --------------------------
	.section	.nv.info,"",@"SHT_CUDA_INFO"
	.align	4


	//----- nvinfo : EIATTR_REGCOUNT
	.align		4
        /*0000*/ 	.byte	0x04, 0x2f
        /*0002*/ 	.short	(.L_1 - .L_0)
	.align		4
.L_0:
        /*0004*/ 	.word	index@(_Z16leakyrelu_kernelv)
        /*0008*/ 	.word	0x00000004


	//----- nvinfo : EIATTR_FRAME_SIZE
	.align		4
.L_1:
        /*000c*/ 	.byte	0x04, 0x11
        /*000e*/ 	.short	(.L_3 - .L_2)
	.align		4
.L_2:
        /*0010*/ 	.word	index@(_Z16leakyrelu_kernelv)
        /*0014*/ 	.word	0x00000000


	//----- nvinfo : EIATTR_MIN_STACK_SIZE
	.align		4
.L_3:
        /*0018*/ 	.byte	0x04, 0x12
        /*001a*/ 	.short	(.L_5 - .L_4)
	.align		4
.L_4:
        /*001c*/ 	.word	index@(_Z16leakyrelu_kernelv)
        /*0020*/ 	.word	0x00000000
.L_5:


//--------------------- .nv.compat                --------------------------
	.section	.nv.compat,"",@"SHT_CUDA_COMPAT_INFO"
	.align	4
        /*0000*/ 	.byte	0x02, 0x09, 0x00, 0x00, 0x02, 0x02, 0x01, 0x00, 0x02, 0x05, 0x05, 0x00, 0x03, 0x07, 0x01, 0x01
        /*0010*/ 	.byte	0x02, 0x03, 0x00, 0x00, 0x02, 0x06, 0x01, 0x00, 0x04, 0x0b, 0x08, 0x00, 0x09, 0x00, 0x00, 0x00
        /*0020*/ 	.byte	0x00, 0x00, 0x00, 0x00


//--------------------- .nv.info._Z16leakyrelu_kernelv --------------------------
	.section	.nv.info._Z16leakyrelu_kernelv,"",@"SHT_CUDA_INFO"
	.sectionflags	@""
	.align	4


	//----- nvinfo : EIATTR_CUDA_API_VERSION
	.align		4
        /*0000*/ 	.byte	0x04, 0x37
        /*0002*/ 	.short	(.L_7 - .L_6)
.L_6:
        /*0004*/ 	.word	0x00000082


	//----- nvinfo : EIATTR_SPARSE_MMA_MASK
	.align		4
.L_7:
        /*0008*/ 	.byte	0x03, 0x50
        /*000a*/ 	.short	0x0000


	//----- nvinfo : EIATTR_MAXREG_COUNT
	.align		4
        /*000c*/ 	.byte	0x03, 0x1b
        /*000e*/ 	.short	0x00ff


	//----- nvinfo : EIATTR_MERCURY_ISA_VERSION
	.align		4
        /*0010*/ 	.byte	0x03, 0x5f
        /*0012*/ 	.short	0x0101


	//----- nvinfo : EIATTR_VRC_CTA_INIT_COUNT
	.align		4
        /*0014*/ 	.byte	0x02, 0x4a
	.zero		1
	.zero		1


	//----- nvinfo : EIATTR_EXIT_INSTR_OFFSETS
	.align		4
        /*0018*/ 	.byte	0x04, 0x1c
        /*001a*/ 	.short	(.L_9 - .L_8)


	//   ....[0]....
.L_8:
        /*001c*/ 	.word	0x00000010


	//----- nvinfo : EIATTR_SW_WAR
	.align		4
.L_9:
        /*0020*/ 	.byte	0x04, 0x36
        /*0022*/ 	.short	(.L_11 - .L_10)
.L_10:
        /*0024*/ 	.word	0x00000008
.L_11:


//--------------------- .nv.callgraph             --------------------------
	.section	.nv.callgraph,"",@"SHT_CUDA_CALLGRAPH"
	.align	4
	.sectionentsize	8
	.align		4
        /*0000*/ 	.word	0x00000000
	.align		4
        /*0004*/ 	.word	0xffffffff
	.align		4
        /*0008*/ 	.word	0x00000000
	.align		4
        /*000c*/ 	.word	0xfffffffe
	.align		4
        /*0010*/ 	.word	0x00000000
	.align		4
        /*0014*/ 	.word	0xfffffffd
	.align		4
        /*0018*/ 	.word	0x00000000
	.align		4
        /*001c*/ 	.word	0xfffffffc


//--------------------- .text._Z16leakyrelu_kernelv --------------------------
	.section	.text._Z16leakyrelu_kernelv,"ax",@progbits
	.align	128
        .global         _Z16leakyrelu_kernelv
        .type           _Z16leakyrelu_kernelv,@function
        .size           _Z16leakyrelu_kernelv,(.L_x_1 - _Z16leakyrelu_kernelv)
        .other          _Z16leakyrelu_kernelv,@"STO_CUDA_ENTRY STV_DEFAULT"
_Z16leakyrelu_kernelv:
.text._Z16leakyrelu_kernelv:
[----:B------:R-:W-:Y:S01]  /*0000*/  LDC R1, c[0x0][0x37c] ;  /* 0x0000df00ff017b82 */ /* 0x000fe20000000800 */
[----:B------:R-:W-:Y:S05]  /*0010*/  EXIT ;  /* 0x000000000000794d */ /* 0x000fea0003800000 */
.L_x_0:
[----:B------:R-:W-:-:S00]  /*0020*/  BRA `(.L_x_0) ;  /* 0xfffffffc00fc7947 */ /* 0x000fc0000383ffff */
[----:B------:R-:W-:-:S00]  /*0030*/  NOP ;  /* 0x0000000000007918 */ /* 0x000fc00000000000 */
        /* <DEDUP_REMOVED lines=12> */
.L_x_1:


//--------------------- .nv.shared.reserved.0     --------------------------
	.section	.nv.shared.reserved.0,"aw",@nobits
	.weak		__nv_reservedSMEM_offset_0_alias
	.size		__nv_reservedSMEM_offset_0_alias, 0, 64
	.other		__nv_reservedSMEM_offset_0_alias,@"STO_CUDA_RESERVED_SHARED STV_DEFAULT"
__nv_reservedSMEM_offset_0_alias:
	.zero		0
	.zero		64


//--------------------- .nv.constant0._Z16leakyrelu_kernelv --------------------------
	.section	.nv.constant0._Z16leakyrelu_kernelv,"a",@progbits
	.sectionflags	@""
	.align	4
.nv.constant0._Z16leakyrelu_kernelv:
	.zero		896


//--------------------- SYMBOLS --------------------------

	.type		.nv.reservedSmem.offset0,@object
	.size		.nv.reservedSmem.offset0,0x4
